//
// Generated by NVIDIA NVVM Compiler
//
// Compiler Build ID: CL-36424714
// Cuda compilation tools, release 13.0, V13.0.88
// Based on NVVM 20.0.0
//

.version 9.0
.target sm_100
.address_size 64

	// .globl	_Z10geluKernelPKfPfm

.visible .entry _Z10geluKernelPKfPfm(
	.param .u64 .ptr .align 1 _Z10geluKernelPKfPfm_param_0,
	.param .u64 .ptr .align 1 _Z10geluKernelPKfPfm_param_1,
	.param .u64 _Z10geluKernelPKfPfm_param_2
)
{
	.reg .pred 	%p<4>;
	.reg .b32 	%r<5>;
	.reg .b32 	%f<24>;
	.reg .b64 	%rd<10>;

	ld.param.u64 	%rd2, [_Z10geluKernelPKfPfm_param_0];
	ld.param.u64 	%rd3, [_Z10geluKernelPKfPfm_param_1];
	ld.param.u64 	%rd4, [_Z10geluKernelPKfPfm_param_2];
	mov.u32 	%r1, %ntid.x;
	mov.u32 	%r2, %ctaid.x;
	mov.u32 	%r3, %tid.x;
	mad.lo.s32 	%r4, %r1, %r2, %r3;
	cvt.u64.u32 	%rd1, %r4;
	setp.le.u64 	%p1, %rd4, %rd1;
	@%p1 bra 	$L__BB0_2;
	cvta.to.global.u64 	%rd5, %rd2;
	cvta.to.global.u64 	%rd6, %rd3;
	shl.b64 	%rd7, %rd1, 2;
	add.s64 	%rd8, %rd5, %rd7;
	ld.global.f32 	%f1, [%rd8];
	mul.f32 	%f2, %f1, 0f3D372713;
	mul.f32 	%f3, %f1, %f2;
	fma.rn.f32 	%f4, %f1, %f3, %f1;
	mul.f32 	%f5, %f4, 0fBFCC4231;
	abs.f32 	%f6, %f5;
	mul.f32 	%f7, %f6, 0f4038AA3B;
	ex2.approx.ftz.f32 	%f8, %f7;
	add.f32 	%f9, %f8, 0f3F800000;
	rcp.approx.ftz.f32 	%f10, %f9;
	fma.rn.f32 	%f11, %f10, 0fC0000000, 0f3F800000;
	setp.ge.f32 	%p2, %f6, 0f41102CB4;
	selp.f32 	%f12, 0f3F800000, %f11, %p2;
	copysign.f32 	%f13, %f5, %f12;
	mul.f32 	%f14, %f5, %f5;
	fma.rn.f32 	%f15, %f14, 0f3C80F082, 0fBD563CAE;
	fma.rn.f32 	%f16, %f15, %f14, 0f3E085941;
	fma.rn.f32 	%f17, %f16, %f14, 0fBEAAA9ED;
	fma.rn.f32 	%f18, %f17, %f14, 0f00000000;
	fma.rn.f32 	%f19, %f18, %f5, %f5;
	setp.ge.f32 	%p3, %f6, 0f3F19999A;
	selp.f32 	%f20, %f13, %f19, %p3;
	add.f32 	%f21, %f20, 0f3F800000;
	mul.f32 	%f22, %f21, 0f3F000000;
	mul.f32 	%f23, %f1, %f22;
	add.s64 	%rd9, %rd6, %rd7;
	st.global.f32 	[%rd9], %f23;
$L__BB0_2:
	ret;

}


// ===== COMPILED SASS (sm_100) =====

	.target	sm_100

	.elftype	@"ET_EXEC"


//--------------------- .note.nv.tkinfo           --------------------------
	.section	.note.nv.tkinfo,"",@"SHT_NOTE"
	.sectionflags	@"SHF_NOTE_NV_TKINFO"
	.tkinfo
        /*0018*/ 	.word	0x00000002
        /*0030*/ 	.string	""
        /*0030*/ 	.string	"ptxas"
        /*0030*/ 	.string	"Cuda compilation tools, release 13.0, V13.0.88"
        /*0030*/ 	.string	"Build cuda_13.0.r13.0/compiler.36424714_0"
        /*0030*/ 	.string	"-arch sm_100 -m 64 "



//--------------------- .note.nv.cuinfo           --------------------------
	.section	.note.nv.cuinfo,"",@"SHT_NOTE"
	.sectionflags	@"SHF_NOTE_NV_CUINFO"
        /*0018*/ 	.short	0x0002
        /*001a*/ 	.short	0x0064
        /*001c*/ 	.short	0x0082
	.zero		2


//--------------------- .nv.info                  --------------------------
	.section	.nv.info,"",@"SHT_CUDA_INFO"
	.align	4


	//----- nvinfo : EIATTR_REGCOUNT
	.align		4
        /*0000*/ 	.byte	0x04, 0x2f
        /*0002*/ 	.short	(.L_1 - .L_0)
	.align		4
.L_0:
        /*0004*/ 	.word	index@(_Z10geluKernelPKfPfm)
        /*0008*/ 	.word	0x0000000d


	//----- nvinfo : EIATTR_FRAME_SIZE
	.align		4
.L_1:
        /*000c*/ 	.byte	0x04, 0x11
        /*000e*/ 	.short	(.L_3 - .L_2)
	.align		4
.L_2:
        /*0010*/ 	.word	index@(_Z10geluKernelPKfPfm)
        /*0014*/ 	.word	0x00000000


	//----- nvinfo : EIATTR_MIN_STACK_SIZE
	.align		4
.L_3:
        /*0018*/ 	.byte	0x04, 0x12
        /*001a*/ 	.short	(.L_5 - .L_4)
	.align		4
.L_4:
        /*001c*/ 	.word	index@(_Z10geluKernelPKfPfm)
        /*0020*/ 	.word	0x00000000
.L_5:


//--------------------- .nv.compat                --------------------------
	.section	.nv.compat,"",@"SHT_CUDA_COMPAT_INFO"
	.align	4
        /*0000*/ 	.byte	0x02, 0x09, 0x00, 0x00, 0x02, 0x02, 0x01, 0x00, 0x02, 0x05, 0x05, 0x00, 0x03, 0x07, 0x01, 0x01
        /*0010*/ 	.byte	0x02, 0x03, 0x00, 0x00, 0x02, 0x06, 0x01, 0x00, 0x04, 0x0b, 0x08, 0x00, 0x01, 0x00, 0x00, 0x00
        /*0020*/ 	.byte	0x00, 0x00, 0x00, 0x00


//--------------------- .nv.info._Z10geluKernelPKfPfm --------------------------
	.section	.nv.info._Z10geluKernelPKfPfm,"",@"SHT_CUDA_INFO"
	.sectionflags	@""
	.align	4


	//----- nvinfo : EIATTR_CUDA_API_VERSION
	.align		4
        /*0000*/ 	.byte	0x04, 0x37
        /*0002*/ 	.short	(.L_7 - .L_6)
.L_6:
        /*0004*/ 	.word	0x00000082


	//----- nvinfo : EIATTR_KPARAM_INFO
	.align		4
.L_7:
        /*0008*/ 	.byte	0x04, 0x17
        /*000a*/ 	.short	(.L_9 - .L_8)
.L_8:
        /*000c*/ 	.word	0x00000000
        /*0010*/ 	.short	0x0002
        /*0012*/ 	.short	0x0010
        /*0014*/ 	.byte	0x00, 0xf0, 0x21, 0x00


	//----- nvinfo : EIATTR_KPARAM_INFO
	.align		4
.L_9:
        /*0018*/ 	.byte	0x04, 0x17
        /*001a*/ 	.short	(.L_11 - .L_10)
.L_10:
        /*001c*/ 	.word	0x00000000
        /*0020*/ 	.short	0x0001
        /*0022*/ 	.short	0x0008
        /*0024*/ 	.byte	0x00, 0xf5, 0x21, 0x00


	//----- nvinfo : EIATTR_KPARAM_INFO
	.align		4
.L_11:
        /*0028*/ 	.byte	0x04, 0x17
        /*002a*/ 	.short	(.L_13 - .L_12)
.L_12:
        /*002c*/ 	.word	0x00000000
        /*0030*/ 	.short	0x0000
        /*0032*/ 	.short	0x0000
        /*0034*/ 	.byte	0x00, 0xf5, 0x21, 0x00


	//----- nvinfo : EIATTR_SPARSE_MMA_MASK
	.align		4
.L_13:
        /*0038*/ 	.byte	0x03, 0x50
        /*003a*/ 	.short	0x0000


	//----- nvinfo : EIATTR_MAXREG_COUNT
	.align		4
        /*003c*/ 	.byte	0x03, 0x1b
        /*003e*/ 	.short	0x00ff


	//----- nvinfo : EIATTR_MERCURY_ISA_VERSION
	.align		4
        /*0040*/ 	.byte	0x03, 0x5f
        /*0042*/ 	.short	0x0101


	//----- nvinfo : EIATTR_VRC_CTA_INIT_COUNT
	.align		4
        /*0044*/ 	.byte	0x02, 0x4a
	.zero		1
	.zero		1


	//----- nvinfo : EIATTR_EXIT_INSTR_OFFSETS
	.align		4
        /*0048*/ 	.byte	0x04, 0x1c
        /*004a*/ 	.short	(.L_15 - .L_14)


	//   ....[0]....
.L_14:
        /*004c*/ 	.word	0x00000080


	//   ....[1]....
        /*0050*/ 	.word	0x000002b0


	//----- nvinfo : EIATTR_CBANK_PARAM_SIZE
	.align		4
.L_15:
        /*0054*/ 	.byte	0x03, 0x19
        /*0056*/ 	.short	0x0018


	//----- nvinfo : EIATTR_PARAM_CBANK
	.align		4
        /*0058*/ 	.byte	0x04, 0x0a
        /*005a*/ 	.short	(.L_17 - .L_16)
	.align		4
.L_16:
        /*005c*/ 	.word	index@(.nv.constant0._Z10geluKernelPKfPfm)
        /*0060*/ 	.short	0x0380
        /*0062*/ 	.short	0x0018


	//----- nvinfo : EIATTR_SW_WAR
	.align		4
.L_17:
        /*0064*/ 	.byte	0x04, 0x36
        /*0066*/ 	.short	(.L_19 - .L_18)
.L_18:
        /*0068*/ 	.word	0x00000008
.L_19:


//--------------------- .nv.callgraph             --------------------------
	.section	.nv.callgraph,"",@"SHT_CUDA_CALLGRAPH"
	.align	4
	.sectionentsize	8
	.align		4
        /*0000*/ 	.word	0x00000000
	.align		4
        /*0004*/ 	.word	0xffffffff
	.align		4
        /*0008*/ 	.word	0x00000000
	.align		4
        /*000c*/ 	.word	0xfffffffe
	.align		4
        /*0010*/ 	.word	0x00000000
	.align		4
        /*0014*/ 	.word	0xfffffffd
	.align		4
        /*0018*/ 	.word	0x00000000
	.align		4
        /*001c*/ 	.word	0xfffffffc


//--------------------- .text._Z10geluKernelPKfPfm --------------------------
	.section	.text._Z10geluKernelPKfPfm,"ax",@progbits
	.align	128
        .global         _Z10geluKernelPKfPfm
        .type           _Z10geluKernelPKfPfm,@function
        .size           _Z10geluKernelPKfPfm,(.L_x_1 - _Z10geluKernelPKfPfm)
        .other          _Z10geluKernelPKfPfm,@"STO_CUDA_ENTRY STV_DEFAULT"
_Z10geluKernelPKfPfm:
.text._Z10geluKernelPKfPfm:
[----:B------:R-:W-:Y:S01]  /*0000*/  LDC R1, c[0x0][0x37c] ;  /* 0x0000df00ff017b82 */ /* 0x000fe20000000800 */
[----:B------:R-:W0:Y:S01]  /*0010*/  S2R R0, SR_CTAID.X ;  /* 0x0000000000007919 */ /* 0x000e220000002500 */
[----:B------:R-:W0:Y:S01]  /*0020*/  LDCU UR4, c[0x0][0x360] ;  /* 0x00006c00ff0477ac */ /* 0x000e220008000800 */
[----:B------:R-:W0:Y:S01]  /*0030*/  S2R R3, SR_TID.X ;  /* 0x0000000000037919 */ /* 0x000e220000002100 */
[----:B------:R-:W1:Y:S01]  /*0040*/  LDCU.64 UR6, c[0x0][0x390] ;  /* 0x00007200ff0677ac */ /* 0x000e620008000a00 */
[----:B0-----:R-:W-:-:S05]  /*0050*/  IMAD R0, R0, UR4, R3 ;  /* 0x0000000400007c24 */ /* 0x001fca000f8e0203 */
[----:B-1----:R-:W-:-:S04]  /*0060*/  ISETP.GE.U32.AND P0, PT, R0, UR6, PT ;  /* 0x0000000600007c0c */ /* 0x002fc8000bf06070 */
[----:B------:R-:W-:-:S13]  /*0070*/  ISETP.GE.U32.AND.EX P0, PT, RZ, UR7, PT, P0 ;  /* 0x00000007ff007c0c */ /* 0x000fda000bf06100 */
[----:B------:R-:W-:Y:S05]  /*0080*/  @P0 EXIT ;  /* 0x000000000000094d */ /* 0x000fea0003800000 */
[----:B------:R-:W0:Y:S01]  /*0090*/  LDCU.128 UR8, c[0x0][0x380] ;  /* 0x00007000ff0877ac */ /* 0x000e220008000c00 */
[----:B------:R-:W-:Y:S02]  /*00a0*/  SHF.L.U32 R9, R0, 0x2, RZ ;  /* 0x0000000200097819 */ /* 0x000fe400000006ff */
[----:B------:R-:W-:Y:S01]  /*00b0*/  SHF.R.U32.HI R10, RZ, 0x1e, R0 ;  /* 0x0000001eff0a7819 */ /* 0x000fe20000011600 */
[----:B------:R-:W1:Y:S01]  /*00c0*/  LDCU.64 UR4, c[0x0][0x358] ;  /* 0x00006b00ff0477ac */ /* 0x000e620008000a00 */
[----:B0-----:R-:W-:-:S04]  /*00d0*/  IADD3 R2, P0, PT, R9, UR8, RZ ;  /* 0x0000000809027c10 */ /* 0x001fc8000ff1e0ff */
[----:B------:R-:W-:-:S05]  /*00e0*/  IADD3.X R3, PT, PT, R10, UR9, RZ, P0, !PT ;  /* 0x000000090a037c10 */ /* 0x000fca00087fe4ff */
[----:B-1----:R0:W2:Y:S01]  /*00f0*/  LDG.E R4, desc[UR4][R2.64] ;  /* 0x0000000402047981 */ /* 0x0020a2000c1e1900 */
[----:B------:R-:W-:Y:S01]  /*0100*/  HFMA2 R8, -RZ, RZ, 1.125, -9232 ;  /* 0x3c80f082ff087431 */ /* 0x000fe200000001ff */
[----:B0-----:R-:W-:Y:S01]  /*0110*/  MOV R3, 0x3f800000 ;  /* 0x3f80000000037802 */ /* 0x001fe20000000f00 */
[----:B--2---:R-:W-:-:S04]  /*0120*/  FMUL R5, R4, 0.044714998453855514526 ;  /* 0x3d37271304057820 */ /* 0x004fc80000400000 */
[----:B------:R-:W-:-:S04]  /*0130*/  FMUL R5, R4, R5 ;  /* 0x0000000504057220 */ /* 0x000fc80000400000 */
[----:B------:R-:W-:-:S04]  /*0140*/  FFMA R5, R4, R5, R4 ;  /* 0x0000000504057223 */ /* 0x000fc80000000004 */
[----:B------:R-:W-:-:S04]  /*0150*/  FMUL R5, R5, -1.5957700014114379883 ;  /* 0xbfcc423105057820 */ /* 0x000fc80000400000 */
[C---:B------:R-:W-:Y:S01]  /*0160*/  FMUL R0, |R5|.reuse, 2.8853900432586669922 ;  /* 0x4038aa3b05007820 */ /* 0x040fe20000400200 */
[C---:B------:R-:W-:Y:S01]  /*0170*/  FMUL R7, R5.reuse, R5 ;  /* 0x0000000505077220 */ /* 0x040fe20000400000 */
[C---:B------:R-:W-:Y:S02]  /*0180*/  FSETP.GE.AND P1, PT, |R5|.reuse, 0.60000002384185791016, PT ;  /* 0x3f19999a0500780b */ /* 0x040fe40003f26200 */
[----:B------:R-:W-:Y:S01]  /*0190*/  FSETP.GE.AND P0, PT, |R5|, 9.010913848876953125, PT ;  /* 0x41102cb40500780b */ /* 0x000fe20003f06200 */
[C---:B------:R-:W-:Y:S01]  /*01a0*/  FFMA R8, R7.reuse, R8, -0.052303962409496307373 ;  /* 0xbd563cae07087423 */ /* 0x040fe20000000008 */
[----:B------:R-:W0:Y:S03]  /*01b0*/  MUFU.EX2 R0, R0 ;  /* 0x0000000000007308 */ /* 0x000e260000000800 */
[----:B------:R-:W-:Y:S01]  /*01c0*/  FFMA R8, R7, R8, 0.1331529766321182251 ;  /* 0x3e08594107087423 */ /* 0x000fe20000000008 */
[----:B0-----:R-:W-:-:S03]  /*01d0*/  FADD R6, R0, 1 ;  /* 0x3f80000000067421 */ /* 0x001fc60000000000 */
[----:B------:R-:W-:-:S04]  /*01e0*/  FFMA R0, R7, R8, -0.33332768082618713379 ;  /* 0xbeaaa9ed07007423 */ /* 0x000fc80000000008 */
[----:B------:R-:W-:Y:S01]  /*01f0*/  FFMA R0, R7, R0, RZ ;  /* 0x0000000007007223 */ /* 0x000fe200000000ff */
[----:B------:R-:W0:Y:S02]  /*0200*/  MUFU.RCP R6, R6 ;  /* 0x0000000600067308 */ /* 0x000e240000001000 */
[----:B0-----:R-:W-:-:S05]  /*0210*/  FFMA R2, R6, -2, R3 ;  /* 0xc000000006027823 */ /* 0x001fca0000000003 */
[----:B------:R-:W-:-:S04]  /*0220*/  FSEL R2, R2, 1, !P0 ;  /* 0x3f80000002027808 */ /* 0x000fc80004000000 */
[--C-:B------:R-:W-:Y:S01]  /*0230*/  LOP3.LUT R2, R2, 0x80000000, R5.reuse, 0xb8, !PT ;  /* 0x8000000002027812 */ /* 0x100fe200078eb805 */
[----:B------:R-:W-:-:S04]  /*0240*/  @!P1 FFMA R2, R5, R0, R5 ;  /* 0x0000000005029223 */ /* 0x000fc80000000005 */
[----:B------:R-:W-:Y:S01]  /*0250*/  FADD R0, R2, 1 ;  /* 0x3f80000002007421 */ /* 0x000fe20000000000 */
[----:B------:R-:W-:-:S03]  /*0260*/  IADD3 R2, P0, PT, R9, UR10, RZ ;  /* 0x0000000a09027c10 */ /* 0x000fc6000ff1e0ff */
[----:B------:R-:W-:Y:S01]  /*0270*/  FMUL R5, R0, 0.5 ;  /* 0x3f00000000057820 */ /* 0x000fe20000400000 */
[----:B------:R-:W-:-:S03]  /*0280*/  IADD3.X R3, PT, PT, R10, UR11, RZ, P0, !PT ;  /* 0x0000000b0a037c10 */ /* 0x000fc600087fe4ff */
[----:B------:R-:W-:-:S05]  /*0290*/  FMUL R5, R4, R5 ;  /* 0x0000000504057220 */ /* 0x000fca0000400000 */
[----:B------:R-:W-:Y:S01]  /*02a0*/  STG.E desc[UR4][R2.64], R5 ;  /* 0x0000000502007986 */ /* 0x000fe2000c101904 */
[----:B------:R-:W-:Y:S05]  /*02b0*/  EXIT ;  /* 0x000000000000794d */ /* 0x000fea0003800000 */
.L_x_0:
[----:B------:R-:W-:-:S00]  /*02c0*/  BRA `(.L_x_0) ;  /* 0xfffffffc00fc7947 */ /* 0x000fc0000383ffff */
[----:B------:R-:W-:-:S00]  /*02d0*/  NOP ;  /* 0x0000000000007918 */ /* 0x000fc00000000000 */
        /* <DEDUP_REMOVED lines=10> */
.L_x_1:


//--------------------- .nv.shared.reserved.0     --------------------------
	.section	.nv.shared.reserved.0,"aw",@nobits
	.weak		__nv_reservedSMEM_offset_0_alias
	.size		__nv_reservedSMEM_offset_0_alias, 0, 64
	.other		__nv_reservedSMEM_offset_0_alias,@"STO_CUDA_RESERVED_SHARED STV_DEFAULT"
__nv_reservedSMEM_offset_0_alias:
	.zero		0
	.zero		64


//--------------------- .nv.constant0._Z10geluKernelPKfPfm --------------------------
	.section	.nv.constant0._Z10geluKernelPKfPfm,"a",@progbits
	.sectionflags	@""
	.align	4
.nv.constant0._Z10geluKernelPKfPfm:
	.zero		920


//--------------------- SYMBOLS --------------------------

	.type		.nv.reservedSmem.offset0,@object
	.size		.nv.reservedSmem.offset0,0x4
